//
// Generated by NVIDIA NVVM Compiler
//
// Compiler Build ID: CL-36424714
// Cuda compilation tools, release 13.0, V13.0.88
// Based on NVVM 20.0.0
//

.version 9.0
.target sm_100
.address_size 64

	// .globl	_Z9warp_scanPKiPi

.visible .entry _Z9warp_scanPKiPi(
	.param .u64 .ptr .align 1 _Z9warp_scanPKiPi_param_0,
	.param .u64 .ptr .align 1 _Z9warp_scanPKiPi_param_1
)
{
	.reg .pred 	%p<12>;
	.reg .b32 	%r<21>;
	.reg .b64 	%rd<9>;

	ld.param.u64 	%rd1, [_Z9warp_scanPKiPi_param_0];
	ld.param.u64 	%rd2, [_Z9warp_scanPKiPi_param_1];
	cvta.to.global.u64 	%rd3, %rd1;
	mov.u32 	%r1, %tid.x;
	and.b32  	%r2, %r1, 31;
	shl.b32 	%r3, %r1, 2;
	cvt.u64.u32 	%rd4, %r3;
	and.b64  	%rd5, %rd4, 124;
	add.s64 	%rd6, %rd3, %rd5;
	ld.global.u32 	%r4, [%rd6];
	shfl.sync.up.b32	%r5|%p1, %r4, 1, 0, -1;
	setp.eq.s32 	%p2, %r2, 0;
	selp.b32 	%r6, 0, %r5, %p2;
	add.s32 	%r7, %r6, %r4;
	shfl.sync.up.b32	%r8|%p3, %r7, 2, 0, -1;
	setp.lt.u32 	%p4, %r2, 2;
	selp.b32 	%r9, 0, %r8, %p4;
	add.s32 	%r10, %r9, %r7;
	shfl.sync.up.b32	%r11|%p5, %r10, 4, 0, -1;
	setp.lt.u32 	%p6, %r2, 4;
	selp.b32 	%r12, 0, %r11, %p6;
	add.s32 	%r13, %r12, %r10;
	shfl.sync.up.b32	%r14|%p7, %r13, 8, 0, -1;
	setp.lt.u32 	%p8, %r2, 8;
	selp.b32 	%r15, 0, %r14, %p8;
	add.s32 	%r16, %r15, %r13;
	shfl.sync.up.b32	%r17|%p9, %r16, 16, 0, -1;
	setp.lt.u32 	%p10, %r2, 16;
	selp.b32 	%r18, 0, %r17, %p10;
	add.s32 	%r19, %r18, %r16;
	shfl.sync.up.b32	%r20|%p11, %r19, 32, 0, -1;
	cvta.to.global.u64 	%rd7, %rd2;
	add.s64 	%rd8, %rd7, %rd5;
	st.global.u32 	[%rd8], %r19;
	ret;

}
	// .globl	_Z11warp_reducePKiPi
.visible .entry _Z11warp_reducePKiPi(
	.param .u64 .ptr .align 1 _Z11warp_reducePKiPi_param_0,
	.param .u64 .ptr .align 1 _Z11warp_reducePKiPi_param_1
)
{
	.reg .pred 	%p<6>;
	.reg .b32 	%r<13>;
	.reg .b64 	%rd<6>;

	ld.param.u64 	%rd1, [_Z11warp_reducePKiPi_param_0];
	cvta.to.global.u64 	%rd2, %rd1;
	mov.u32 	%r1, %tid.x;
	shl.b32 	%r2, %r1, 2;
	cvt.u64.u32 	%rd3, %r2;
	and.b64  	%rd4, %rd3, 124;
	add.s64 	%rd5, %rd2, %rd4;
	ld.global.u32 	%r3, [%rd5];
	shfl.sync.bfly.b32	%r4|%p1, %r3, 16, 31, -1;
	add.s32 	%r5, %r4, %r3;
	shfl.sync.bfly.b32	%r6|%p2, %r5, 8, 31, -1;
	add.s32 	%r7, %r6, %r5;
	shfl.sync.bfly.b32	%r8|%p3, %r7, 4, 31, -1;
	add.s32 	%r9, %r8, %r7;
	shfl.sync.bfly.b32	%r10|%p4, %r9, 2, 31, -1;
	add.s32 	%r11, %r10, %r9;
	shfl.sync.bfly.b32	%r12|%p5, %r11, 1, 31, -1;
	ret;

}


// ===== COMPILED SASS (sm_100) =====

	.target	sm_100

	.elftype	@"ET_EXEC"


//--------------------- .note.nv.tkinfo           --------------------------
	.section	.note.nv.tkinfo,"",@"SHT_NOTE"
	.sectionflags	@"SHF_NOTE_NV_TKINFO"
	.tkinfo
        /*0018*/ 	.word	0x00000002
        /*0030*/ 	.string	""
        /*0030*/ 	.string	"ptxas"
        /*0030*/ 	.string	"Cuda compilation tools, release 13.0, V13.0.88"
        /*0030*/ 	.string	"Build cuda_13.0.r13.0/compiler.36424714_0"
        /*0030*/ 	.string	"-arch sm_100 -m 64 "



//--------------------- .note.nv.cuinfo           --------------------------
	.section	.note.nv.cuinfo,"",@"SHT_NOTE"
	.sectionflags	@"SHF_NOTE_NV_CUINFO"
        /*0018*/ 	.short	0x0002
        /*001a*/ 	.short	0x0064
        /*001c*/ 	.short	0x0082
	.zero		2


//--------------------- .nv.info                  --------------------------
	.section	.nv.info,"",@"SHT_CUDA_INFO"
	.align	4


	//----- nvinfo : EIATTR_REGCOUNT
	.align		4
        /*0000*/ 	.byte	0x04, 0x2f
        /*0002*/ 	.short	(.L_1 - .L_0)
	.align		4
.L_0:
        /*0004*/ 	.word	index@(_Z9warp_scanPKiPi)
        /*0008*/ 	.word	0x0000000a


	//----- nvinfo : EIATTR_FRAME_SIZE
	.align		4
.L_1:
        /*000c*/ 	.byte	0x04, 0x11
        /*000e*/ 	.short	(.L_3 - .L_2)
	.align		4
.L_2:
        /*0010*/ 	.word	index@(_Z9warp_scanPKiPi)
        /*0014*/ 	.word	0x00000000


	//----- nvinfo : EIATTR_REGCOUNT
	.align		4
.L_3:
        /*0018*/ 	.byte	0x04, 0x2f
        /*001a*/ 	.short	(.L_5 - .L_4)
	.align		4
.L_4:
        /*001c*/ 	.word	index@(_Z11warp_reducePKiPi)
        /*0020*/ 	.word	0x00000004


	//----- nvinfo : EIATTR_FRAME_SIZE
	.align		4
.L_5:
        /*0024*/ 	.byte	0x04, 0x11
        /*0026*/ 	.short	(.L_7 - .L_6)
	.align		4
.L_6:
        /*0028*/ 	.word	index@(_Z11warp_reducePKiPi)
        /*002c*/ 	.word	0x00000000


	//----- nvinfo : EIATTR_MIN_STACK_SIZE
	.align		4
.L_7:
        /*0030*/ 	.byte	0x04, 0x12
        /*0032*/ 	.short	(.L_9 - .L_8)
	.align		4
.L_8:
        /*0034*/ 	.word	index@(_Z11warp_reducePKiPi)
        /*0038*/ 	.word	0x00000000


	//----- nvinfo : EIATTR_MIN_STACK_SIZE
	.align		4
.L_9:
        /*003c*/ 	.byte	0x04, 0x12
        /*003e*/ 	.short	(.L_11 - .L_10)
	.align		4
.L_10:
        /*0040*/ 	.word	index@(_Z9warp_scanPKiPi)
        /*0044*/ 	.word	0x00000000
.L_11:


//--------------------- .nv.compat                --------------------------
	.section	.nv.compat,"",@"SHT_CUDA_COMPAT_INFO"
	.align	4
        /*0000*/ 	.byte	0x02, 0x09, 0x00, 0x00, 0x02, 0x02, 0x01, 0x00, 0x02, 0x05, 0x05, 0x00, 0x03, 0x07, 0x01, 0x01
        /*0010*/ 	.byte	0x02, 0x03, 0x00, 0x00, 0x02, 0x06, 0x01, 0x00, 0x04, 0x0b, 0x08, 0x00, 0x09, 0x00, 0x00, 0x00
        /*0020*/ 	.byte	0x00, 0x00, 0x00, 0x00


//--------------------- .nv.info._Z11warp_reducePKiPi --------------------------
	.section	.nv.info._Z11warp_reducePKiPi,"",@"SHT_CUDA_INFO"
	.sectionflags	@""
	.align	4


	//----- nvinfo : EIATTR_CUDA_API_VERSION
	.align		4
        /*0000*/ 	.byte	0x04, 0x37
        /*0002*/ 	.short	(.L_13 - .L_12)
.L_12:
        /*0004*/ 	.word	0x00000082


	//----- nvinfo : EIATTR_KPARAM_INFO
	.align		4
.L_13:
        /*0008*/ 	.byte	0x04, 0x17
        /*000a*/ 	.short	(.L_15 - .L_14)
.L_14:
        /*000c*/ 	.word	0x00000000
        /*0010*/ 	.short	0x0001
        /*0012*/ 	.short	0x0008
        /*0014*/ 	.byte	0x00, 0xf5, 0x21, 0x00


	//----- nvinfo : EIATTR_KPARAM_INFO
	.align		4
.L_15:
        /*0018*/ 	.byte	0x04, 0x17
        /*001a*/ 	.short	(.L_17 - .L_16)
.L_16:
        /*001c*/ 	.word	0x00000000
        /*0020*/ 	.short	0x0000
        /*0022*/ 	.short	0x0000
        /*0024*/ 	.byte	0x00, 0xf5, 0x21, 0x00


	//----- nvinfo : EIATTR_SPARSE_MMA_MASK
	.align		4
.L_17:
        /*0028*/ 	.byte	0x03, 0x50
        /*002a*/ 	.short	0x0000


	//----- nvinfo : EIATTR_MAXREG_COUNT
	.align		4
        /*002c*/ 	.byte	0x03, 0x1b
        /*002e*/ 	.short	0x00ff


	//----- nvinfo : EIATTR_MERCURY_ISA_VERSION
	.align		4
        /*0030*/ 	.byte	0x03, 0x5f
        /*0032*/ 	.short	0x0101


	//----- nvinfo : EIATTR_VRC_CTA_INIT_COUNT
	.align		4
        /*0034*/ 	.byte	0x02, 0x4a
	.zero		1
	.zero		1


	//----- nvinfo : EIATTR_EXIT_INSTR_OFFSETS
	.align		4
        /*0038*/ 	.byte	0x04, 0x1c
        /*003a*/ 	.short	(.L_19 - .L_18)


	//   ....[0]....
.L_18:
        /*003c*/ 	.word	0x00000010


	//----- nvinfo : EIATTR_CBANK_PARAM_SIZE
	.align		4
.L_19:
        /*0040*/ 	.byte	0x03, 0x19
        /*0042*/ 	.short	0x0010


	//----- nvinfo : EIATTR_PARAM_CBANK
	.align		4
        /*0044*/ 	.byte	0x04, 0x0a
        /*0046*/ 	.short	(.L_21 - .L_20)
	.align		4
.L_20:
        /*0048*/ 	.word	index@(.nv.constant0._Z11warp_reducePKiPi)
        /*004c*/ 	.short	0x0380
        /*004e*/ 	.short	0x0010


	//----- nvinfo : EIATTR_SW_WAR
	.align		4
.L_21:
        /*0050*/ 	.byte	0x04, 0x36
        /*0052*/ 	.short	(.L_23 - .L_22)
.L_22:
        /*0054*/ 	.word	0x00000008
.L_23:


//--------------------- .nv.info._Z9warp_scanPKiPi --------------------------
	.section	.nv.info._Z9warp_scanPKiPi,"",@"SHT_CUDA_INFO"
	.sectionflags	@""
	.align	4


	//----- nvinfo : EIATTR_CUDA_API_VERSION
	.align		4
        /*0000*/ 	.byte	0x04, 0x37
        /*0002*/ 	.short	(.L_25 - .L_24)
.L_24:
        /*0004*/ 	.word	0x00000082


	//----- nvinfo : EIATTR_KPARAM_INFO
	.align		4
.L_25:
        /*0008*/ 	.byte	0x04, 0x17
        /*000a*/ 	.short	(.L_27 - .L_26)
.L_26:
        /*000c*/ 	.word	0x00000000
        /*0010*/ 	.short	0x0001
        /*0012*/ 	.short	0x0008
        /*0014*/ 	.byte	0x00, 0xf5, 0x21, 0x00


	//----- nvinfo : EIATTR_KPARAM_INFO
	.align		4
.L_27:
        /*0018*/ 	.byte	0x04, 0x17
        /*001a*/ 	.short	(.L_29 - .L_28)
.L_28:
        /*001c*/ 	.word	0x00000000
        /*0020*/ 	.short	0x0000
        /*0022*/ 	.short	0x0000
        /*0024*/ 	.byte	0x00, 0xf5, 0x21, 0x00


	//----- nvinfo : EIATTR_SPARSE_MMA_MASK
	.align		4
.L_29:
        /*0028*/ 	.byte	0x03, 0x50
        /*002a*/ 	.short	0x0000


	//----- nvinfo : EIATTR_MAXREG_COUNT
	.align		4
        /*002c*/ 	.byte	0x03, 0x1b
        /*002e*/ 	.short	0x00ff


	//----- nvinfo : EIATTR_MERCURY_ISA_VERSION
	.align		4
        /*0030*/ 	.byte	0x03, 0x5f
        /*0032*/ 	.short	0x0101


	//----- nvinfo : EIATTR_COOP_GROUP_MASK_REGIDS
	.align		4
        /*0034*/ 	.byte	0x04, 0x29
        /*0036*/ 	.short	(.L_31 - .L_30)


	//   ....[0]....
.L_30:
        /*0038*/ 	.word	0xffffffff


	//   ....[1]....
        /*003c*/ 	.word	0xffffffff


	//   ....[2]....
        /*0040*/ 	.word	0xffffffff


	//   ....[3]....
        /*0044*/ 	.word	0xffffffff


	//   ....[4]....
        /*0048*/ 	.word	0xffffffff


	//----- nvinfo : EIATTR_COOP_GROUP_INSTR_OFFSETS
	.align		4
.L_31:
        /*004c*/ 	.byte	0x04, 0x28
        /*004e*/ 	.short	(.L_33 - .L_32)


	//   ....[0]....
.L_32:
        /*0050*/ 	.word	0x000000a0


	//   ....[1]....
        /*0054*/ 	.word	0x000000e0


	//   ....[2]....
        /*0058*/ 	.word	0x00000120


	//   ....[3]....
        /*005c*/ 	.word	0x00000160


	//   ....[4]....
        /*0060*/ 	.word	0x000001b0


	//----- nvinfo : EIATTR_VRC_CTA_INIT_COUNT
	.align		4
.L_33:
        /*0064*/ 	.byte	0x02, 0x4a
	.zero		1
	.zero		1


	//----- nvinfo : EIATTR_EXIT_INSTR_OFFSETS
	.align		4
        /*0068*/ 	.byte	0x04, 0x1c
        /*006a*/ 	.short	(.L_35 - .L_34)


	//   ....[0]....
.L_34:
        /*006c*/ 	.word	0x00000200


	//----- nvinfo : EIATTR_CBANK_PARAM_SIZE
	.align		4
.L_35:
        /*0070*/ 	.byte	0x03, 0x19
        /*0072*/ 	.short	0x0010


	//----- nvinfo : EIATTR_PARAM_CBANK
	.align		4
        /*0074*/ 	.byte	0x04, 0x0a
        /*0076*/ 	.short	(.L_37 - .L_36)
	.align		4
.L_36:
        /*0078*/ 	.word	index@(.nv.constant0._Z9warp_scanPKiPi)
        /*007c*/ 	.short	0x0380
        /*007e*/ 	.short	0x0010


	//----- nvinfo : EIATTR_SW_WAR
	.align		4
.L_37:
        /*0080*/ 	.byte	0x04, 0x36
        /*0082*/ 	.short	(.L_39 - .L_38)
.L_38:
        /*0084*/ 	.word	0x00000008
.L_39:


//--------------------- .nv.callgraph             --------------------------
	.section	.nv.callgraph,"",@"SHT_CUDA_CALLGRAPH"
	.align	4
	.sectionentsize	8
	.align		4
        /*0000*/ 	.word	0x00000000
	.align		4
        /*0004*/ 	.word	0xffffffff
	.align		4
        /*0008*/ 	.word	0x00000000
	.align		4
        /*000c*/ 	.word	0xfffffffe
	.align		4
        /*0010*/ 	.word	0x00000000
	.align		4
        /*0014*/ 	.word	0xfffffffd
	.align		4
        /*0018*/ 	.word	0x00000000
	.align		4
        /*001c*/ 	.word	0xfffffffc


//--------------------- .text._Z11warp_reducePKiPi --------------------------
	.section	.text._Z11warp_reducePKiPi,"ax",@progbits
	.align	128
        .global         _Z11warp_reducePKiPi
        .type           _Z11warp_reducePKiPi,@function
        .size           _Z11warp_reducePKiPi,(.L_x_2 - _Z11warp_reducePKiPi)
        .other          _Z11warp_reducePKiPi,@"STO_CUDA_ENTRY STV_DEFAULT"
_Z11warp_reducePKiPi:
.text._Z11warp_reducePKiPi:
[----:B------:R-:W-:Y:S01]  /*0000*/  LDC R1, c[0x0][0x37c] ;  /* 0x0000df00ff017b82 */ /* 0x000fe20000000800 */
[----:B------:R-:W-:Y:S05]  /*0010*/  EXIT ;  /* 0x000000000000794d */ /* 0x000fea0003800000 */
.L_x_0:
[----:B------:R-:W-:-:S00]  /*0020*/  BRA `(.L_x_0) ;  /* 0xfffffffc00fc7947 */ /* 0x000fc0000383ffff */
[----:B------:R-:W-:-:S00]  /*0030*/  NOP ;  /* 0x0000000000007918 */ /* 0x000fc00000000000 */
        /* <DEDUP_REMOVED lines=12> */
.L_x_2:


//--------------------- .text._Z9warp_scanPKiPi   --------------------------
	.section	.text._Z9warp_scanPKiPi,"ax",@progbits
	.align	128
        .global         _Z9warp_scanPKiPi
        .type           _Z9warp_scanPKiPi,@function
        .size           _Z9warp_scanPKiPi,(.L_x_3 - _Z9warp_scanPKiPi)
        .other          _Z9warp_scanPKiPi,@"STO_CUDA_ENTRY STV_DEFAULT"
_Z9warp_scanPKiPi:
.text._Z9warp_scanPKiPi:
[----:B------:R-:W-:Y:S01]  /*0000*/  LDC R1, c[0x0][0x37c] ;  /* 0x0000df00ff017b82 */ /* 0x000fe20000000800 */
[----:B------:R-:W0:Y:S01]  /*0010*/  S2R R5, SR_TID.X ;  /* 0x0000000000057919 */ /* 0x000e220000002100 */
[----:B------:R-:W1:Y:S01]  /*0020*/  LDCU.128 UR8, c[0x0][0x380] ;  /* 0x00007000ff0877ac */ /* 0x000e620008000c00 */
[----:B------:R-:W2:Y:S01]  /*0030*/  LDCU.64 UR4, c[0x0][0x358] ;  /* 0x00006b00ff0477ac */ /* 0x000ea20008000a00 */
[----:B0-----:R-:W-:-:S05]  /*0040*/  IMAD.SHL.U32 R0, R5, 0x4, RZ ;  /* 0x0000000405007824 */ /* 0x001fca00078e00ff */
[----:B------:R-:W-:-:S04]  /*0050*/  LOP3.LUT R7, R0, 0x7c, RZ, 0xc0, !PT ;  /* 0x0000007c00077812 */ /* 0x000fc800078ec0ff */
[----:B-1----:R-:W-:-:S05]  /*0060*/  IADD3 R2, P0, PT, R7, UR8, RZ ;  /* 0x0000000807027c10 */ /* 0x002fca000ff1e0ff */
[----:B------:R-:W-:-:S05]  /*0070*/  IMAD.X R3, RZ, RZ, UR9, P0 ;  /* 0x00000009ff037e24 */ /* 0x000fca00080e06ff */
[----:B--2---:R-:W2:Y:S01]  /*0080*/  LDG.E R2, desc[UR4][R2.64] ;  /* 0x0000000402027981 */ /* 0x004ea2000c1e1900 */
[----:B------:R-:W-:-:S03]  /*0090*/  LOP3.LUT P0, R0, R5, 0x1f, RZ, 0xc0, !PT ;  /* 0x0000001f05007812 */ /* 0x000fc6000780c0ff */
[----:B--2---:R-:W0:Y:S02]  /*00a0*/  SHFL.UP PT, R4, R2, 0x1, RZ ;  /* 0x0420000002047989 */ /* 0x004e2400000e00ff */
[----:B0-----:R-:W-:Y:S02]  /*00b0*/  SEL R5, R4, RZ, P0 ;  /* 0x000000ff04057207 */ /* 0x001fe40000000000 */
[----:B------:R-:W-:-:S03]  /*00c0*/  ISETP.GE.U32.AND P0, PT, R0, 0x2, PT ;  /* 0x000000020000780c */ /* 0x000fc60003f06070 */
[----:B------:R-:W-:-:S05]  /*00d0*/  IMAD.IADD R5, R2, 0x1, R5 ;  /* 0x0000000102057824 */ /* 0x000fca00078e0205 */
[----:B------:R-:W0:Y:S02]  /*00e0*/  SHFL.UP PT, R4, R5, 0x2, RZ ;  /* 0x0440000005047989 */ /* 0x000e2400000e00ff */
        /* <DEDUP_REMOVED lines=9> */
[----:B------:R-:W-:Y:S02]  /*0180*/  ISETP.GE.U32.AND P0, PT, R0, 0x10, PT ;  /* 0x000000100000780c */ /* 0x000fe40003f06070 */
[----:B------:R-:W-:Y:S01]  /*0190*/  IADD3 R2, P1, PT, R7, UR10, RZ ;  /* 0x0000000a07027c10 */ /* 0x000fe2000ff3e0ff */
[----:B------:R-:W-:-:S05]  /*01a0*/  IMAD.IADD R5, R6, 0x1, R3 ;  /* 0x0000000106057824 */ /* 0x000fca00078e0203 */
[----:B------:R-:W0:Y:S02]  /*01b0*/  SHFL.UP PT, R3, R5, 0x10, RZ ;  /* 0x0600000005037989 */ /* 0x000e2400000e00ff */
[----:B0-----:R-:W-:Y:S01]  /*01c0*/  SEL R0, R3, RZ, P0 ;  /* 0x000000ff03007207 */ /* 0x001fe20000000000 */
[----:B------:R-:W-:-:S04]  /*01d0*/  IMAD.X R3, RZ, RZ, UR11, P1 ;  /* 0x0000000bff037e24 */ /* 0x000fc800088e06ff */
[----:B------:R-:W-:-:S05]  /*01e0*/  IMAD.IADD R7, R5, 0x1, R0 ;  /* 0x0000000105077824 */ /* 0x000fca00078e0200 */
[----:B------:R-:W-:Y:S01]  /*01f0*/  STG.E desc[UR4][R2.64], R7 ;  /* 0x0000000702007986 */ /* 0x000fe2000c101904 */
[----:B------:R-:W-:Y:S05]  /*0200*/  EXIT ;  /* 0x000000000000794d */ /* 0x000fea0003800000 */
.L_x_1:
        /* <DEDUP_REMOVED lines=15> */
.L_x_3:


//--------------------- .nv.shared.reserved.0     --------------------------
	.section	.nv.shared.reserved.0,"aw",@nobits
	.weak		__nv_reservedSMEM_offset_0_alias
	.size		__nv_reservedSMEM_offset_0_alias, 0, 64
	.other		__nv_reservedSMEM_offset_0_alias,@"STO_CUDA_RESERVED_SHARED STV_DEFAULT"
__nv_reservedSMEM_offset_0_alias:
	.zero		0
	.zero		64


//--------------------- .nv.constant0._Z11warp_reducePKiPi --------------------------
	.section	.nv.constant0._Z11warp_reducePKiPi,"a",@progbits
	.sectionflags	@""
	.align	4
.nv.constant0._Z11warp_reducePKiPi:
	.zero		912


//--------------------- .nv.constant0._Z9warp_scanPKiPi --------------------------
	.section	.nv.constant0._Z9warp_scanPKiPi,"a",@progbits
	.sectionflags	@""
	.align	4
.nv.constant0._Z9warp_scanPKiPi:
	.zero		912


//--------------------- SYMBOLS --------------------------

	.type		.nv.reservedSmem.offset0,@object
	.size		.nv.reservedSmem.offset0,0x4
